//
// Generated by NVIDIA NVVM Compiler
//
// Compiler Build ID: CL-36424714
// Cuda compilation tools, release 13.0, V13.0.88
// Based on NVVM 20.0.0
//

.version 9.0
.target sm_100
.address_size 64

	// .globl	_Z14elu_f32_kernelPfS_i

.visible .entry _Z14elu_f32_kernelPfS_i(
	.param .u64 .ptr .align 1 _Z14elu_f32_kernelPfS_i_param_0,
	.param .u64 .ptr .align 1 _Z14elu_f32_kernelPfS_i_param_1,
	.param .u32 _Z14elu_f32_kernelPfS_i_param_2
)
{
	.reg .pred 	%p<3>;
	.reg .b32 	%r<8>;
	.reg .b32 	%f<16>;
	.reg .b64 	%rd<9>;

	ld.param.u64 	%rd1, [_Z14elu_f32_kernelPfS_i_param_0];
	ld.param.u64 	%rd2, [_Z14elu_f32_kernelPfS_i_param_1];
	ld.param.u32 	%r2, [_Z14elu_f32_kernelPfS_i_param_2];
	mov.u32 	%r3, %ctaid.x;
	mov.u32 	%r4, %ntid.x;
	mov.u32 	%r5, %tid.x;
	mad.lo.s32 	%r1, %r3, %r4, %r5;
	setp.ge.s32 	%p1, %r1, %r2;
	@%p1 bra 	$L__BB0_4;
	cvta.to.global.u64 	%rd3, %rd1;
	mul.wide.s32 	%rd4, %r1, 4;
	add.s64 	%rd5, %rd3, %rd4;
	ld.global.f32 	%f15, [%rd5];
	setp.gt.f32 	%p2, %f15, 0f00000000;
	@%p2 bra 	$L__BB0_3;
	fma.rn.f32 	%f4, %f15, 0f3BBB989D, 0f3F000000;
	cvt.sat.f32.f32 	%f5, %f4;
	mov.f32 	%f6, 0f4B400001;
	mov.f32 	%f7, 0f437C0000;
	fma.rm.f32 	%f8, %f5, %f7, %f6;
	add.f32 	%f9, %f8, 0fCB40007F;
	neg.f32 	%f10, %f9;
	fma.rn.f32 	%f11, %f15, 0f3FB8AA3B, %f10;
	fma.rn.f32 	%f12, %f15, 0f32A57060, %f11;
	mov.b32 	%r6, %f8;
	shl.b32 	%r7, %r6, 23;
	mov.b32 	%f13, %r7;
	ex2.approx.ftz.f32 	%f14, %f12;
	fma.rn.f32 	%f15, %f14, %f13, 0fBF800000;
$L__BB0_3:
	cvta.to.global.u64 	%rd6, %rd2;
	add.s64 	%rd8, %rd6, %rd4;
	st.global.f32 	[%rd8], %f15;
$L__BB0_4:
	ret;

}


// ===== COMPILED SASS (sm_100) =====

	.target	sm_100

	.elftype	@"ET_EXEC"


//--------------------- .note.nv.tkinfo           --------------------------
	.section	.note.nv.tkinfo,"",@"SHT_NOTE"
	.sectionflags	@"SHF_NOTE_NV_TKINFO"
	.tkinfo
        /*0018*/ 	.word	0x00000002
        /*0030*/ 	.string	""
        /*0030*/ 	.string	"ptxas"
        /*0030*/ 	.string	"Cuda compilation tools, release 13.0, V13.0.88"
        /*0030*/ 	.string	"Build cuda_13.0.r13.0/compiler.36424714_0"
        /*0030*/ 	.string	"-arch sm_100 -m 64 "



//--------------------- .note.nv.cuinfo           --------------------------
	.section	.note.nv.cuinfo,"",@"SHT_NOTE"
	.sectionflags	@"SHF_NOTE_NV_CUINFO"
        /*0018*/ 	.short	0x0002
        /*001a*/ 	.short	0x0064
        /*001c*/ 	.short	0x0082
	.zero		2


//--------------------- .nv.info                  --------------------------
	.section	.nv.info,"",@"SHT_CUDA_INFO"
	.align	4


	//----- nvinfo : EIATTR_REGCOUNT
	.align		4
        /*0000*/ 	.byte	0x04, 0x2f
        /*0002*/ 	.short	(.L_1 - .L_0)
	.align		4
.L_0:
        /*0004*/ 	.word	index@(_Z14elu_f32_kernelPfS_i)
        /*0008*/ 	.word	0x0000000a


	//----- nvinfo : EIATTR_FRAME_SIZE
	.align		4
.L_1:
        /*000c*/ 	.byte	0x04, 0x11
        /*000e*/ 	.short	(.L_3 - .L_2)
	.align		4
.L_2:
        /*0010*/ 	.word	index@(_Z14elu_f32_kernelPfS_i)
        /*0014*/ 	.word	0x00000000


	//----- nvinfo : EIATTR_MIN_STACK_SIZE
	.align		4
.L_3:
        /*0018*/ 	.byte	0x04, 0x12
        /*001a*/ 	.short	(.L_5 - .L_4)
	.align		4
.L_4:
        /*001c*/ 	.word	index@(_Z14elu_f32_kernelPfS_i)
        /*0020*/ 	.word	0x00000000
.L_5:


//--------------------- .nv.compat                --------------------------
	.section	.nv.compat,"",@"SHT_CUDA_COMPAT_INFO"
	.align	4
        /*0000*/ 	.byte	0x02, 0x09, 0x00, 0x00, 0x02, 0x02, 0x01, 0x00, 0x02, 0x05, 0x05, 0x00, 0x03, 0x07, 0x01, 0x01
        /*0010*/ 	.byte	0x02, 0x03, 0x00, 0x00, 0x02, 0x06, 0x01, 0x00, 0x04, 0x0b, 0x08, 0x00, 0x09, 0x00, 0x00, 0x00
        /*0020*/ 	.byte	0x00, 0x00, 0x00, 0x00


//--------------------- .nv.info._Z14elu_f32_kernelPfS_i --------------------------
	.section	.nv.info._Z14elu_f32_kernelPfS_i,"",@"SHT_CUDA_INFO"
	.sectionflags	@""
	.align	4


	//----- nvinfo : EIATTR_CUDA_API_VERSION
	.align		4
        /*0000*/ 	.byte	0x04, 0x37
        /*0002*/ 	.short	(.L_7 - .L_6)
.L_6:
        /*0004*/ 	.word	0x00000082


	//----- nvinfo : EIATTR_KPARAM_INFO
	.align		4
.L_7:
        /*0008*/ 	.byte	0x04, 0x17
        /*000a*/ 	.short	(.L_9 - .L_8)
.L_8:
        /*000c*/ 	.word	0x00000000
        /*0010*/ 	.short	0x0002
        /*0012*/ 	.short	0x0010
        /*0014*/ 	.byte	0x00, 0xf0, 0x11, 0x00


	//----- nvinfo : EIATTR_KPARAM_INFO
	.align		4
.L_9:
        /*0018*/ 	.byte	0x04, 0x17
        /*001a*/ 	.short	(.L_11 - .L_10)
.L_10:
        /*001c*/ 	.word	0x00000000
        /*0020*/ 	.short	0x0001
        /*0022*/ 	.short	0x0008
        /*0024*/ 	.byte	0x00, 0xf5, 0x21, 0x00


	//----- nvinfo : EIATTR_KPARAM_INFO
	.align		4
.L_11:
        /*0028*/ 	.byte	0x04, 0x17
        /*002a*/ 	.short	(.L_13 - .L_12)
.L_12:
        /*002c*/ 	.word	0x00000000
        /*0030*/ 	.short	0x0000
        /*0032*/ 	.short	0x0000
        /*0034*/ 	.byte	0x00, 0xf5, 0x21, 0x00


	//----- nvinfo : EIATTR_SPARSE_MMA_MASK
	.align		4
.L_13:
        /*0038*/ 	.byte	0x03, 0x50
        /*003a*/ 	.short	0x0000


	//----- nvinfo : EIATTR_MAXREG_COUNT
	.align		4
        /*003c*/ 	.byte	0x03, 0x1b
        /*003e*/ 	.short	0x00ff


	//----- nvinfo : EIATTR_MERCURY_ISA_VERSION
	.align		4
        /*0040*/ 	.byte	0x03, 0x5f
        /*0042*/ 	.short	0x0101


	//----- nvinfo : EIATTR_VRC_CTA_INIT_COUNT
	.align		4
        /*0044*/ 	.byte	0x02, 0x4a
	.zero		1
	.zero		1


	//----- nvinfo : EIATTR_EXIT_INSTR_OFFSETS
	.align		4
        /*0048*/ 	.byte	0x04, 0x1c
        /*004a*/ 	.short	(.L_15 - .L_14)


	//   ....[0]....
.L_14:
        /*004c*/ 	.word	0x00000070


	//   ....[1]....
        /*0050*/ 	.word	0x000001d0


	//----- nvinfo : EIATTR_CRS_STACK_SIZE
	.align		4
.L_15:
        /*0054*/ 	.byte	0x04, 0x1e
        /*0056*/ 	.short	(.L_17 - .L_16)
.L_16:
        /*0058*/ 	.word	0x00000000


	//----- nvinfo : EIATTR_CBANK_PARAM_SIZE
	.align		4
.L_17:
        /*005c*/ 	.byte	0x03, 0x19
        /*005e*/ 	.short	0x0014


	//----- nvinfo : EIATTR_PARAM_CBANK
	.align		4
        /*0060*/ 	.byte	0x04, 0x0a
        /*0062*/ 	.short	(.L_19 - .L_18)
	.align		4
.L_18:
        /*0064*/ 	.word	index@(.nv.constant0._Z14elu_f32_kernelPfS_i)
        /*0068*/ 	.short	0x0380
        /*006a*/ 	.short	0x0014


	//----- nvinfo : EIATTR_SW_WAR
	.align		4
.L_19:
        /*006c*/ 	.byte	0x04, 0x36
        /*006e*/ 	.short	(.L_21 - .L_20)
.L_20:
        /*0070*/ 	.word	0x00000008
.L_21:


//--------------------- .nv.callgraph             --------------------------
	.section	.nv.callgraph,"",@"SHT_CUDA_CALLGRAPH"
	.align	4
	.sectionentsize	8
	.align		4
        /*0000*/ 	.word	0x00000000
	.align		4
        /*0004*/ 	.word	0xffffffff
	.align		4
        /*0008*/ 	.word	0x00000000
	.align		4
        /*000c*/ 	.word	0xfffffffe
	.align		4
        /*0010*/ 	.word	0x00000000
	.align		4
        /*0014*/ 	.word	0xfffffffd
	.align		4
        /*0018*/ 	.word	0x00000000
	.align		4
        /*001c*/ 	.word	0xfffffffc


//--------------------- .text._Z14elu_f32_kernelPfS_i --------------------------
	.section	.text._Z14elu_f32_kernelPfS_i,"ax",@progbits
	.align	128
        .global         _Z14elu_f32_kernelPfS_i
        .type           _Z14elu_f32_kernelPfS_i,@function
        .size           _Z14elu_f32_kernelPfS_i,(.L_x_3 - _Z14elu_f32_kernelPfS_i)
        .other          _Z14elu_f32_kernelPfS_i,@"STO_CUDA_ENTRY STV_DEFAULT"
_Z14elu_f32_kernelPfS_i:
.text._Z14elu_f32_kernelPfS_i:
[----:B------:R-:W-:Y:S01]  /*0000*/  LDC R1, c[0x0][0x37c] ;  /* 0x0000df00ff017b82 */ /* 0x000fe20000000800 */
[----:B------:R-:W0:Y:S07]  /*0010*/  S2R R0, SR_TID.X ;  /* 0x0000000000007919 */ /* 0x000e2e0000002100 */
[----:B------:R-:W0:Y:S01]  /*0020*/  S2UR UR4, SR_CTAID.X ;  /* 0x00000000000479c3 */ /* 0x000e220000002500 */
[----:B------:R-:W1:Y:S07]  /*0030*/  LDCU UR5, c[0x0][0x390] ;  /* 0x00007200ff0577ac */ /* 0x000e6e0008000800 */
[----:B------:R-:W0:Y:S02]  /*0040*/  LDC R7, c[0x0][0x360] ;  /* 0x0000d800ff077b82 */ /* 0x000e240000000800 */
[----:B0-----:R-:W-:-:S05]  /*0050*/  IMAD R7, R7, UR4, R0 ;  /* 0x0000000407077c24 */ /* 0x001fca000f8e0200 */
[----:B-1----:R-:W-:-:S13]  /*0060*/  ISETP.GE.AND P0, PT, R7, UR5, PT ;  /* 0x0000000507007c0c */ /* 0x002fda000bf06270 */
[----:B------:R-:W-:Y:S05]  /*0070*/  @P0 EXIT ;  /* 0x000000000000094d */ /* 0x000fea0003800000 */
[----:B------:R-:W0:Y:S01]  /*0080*/  LDC.64 R2, c[0x0][0x380] ;  /* 0x0000e000ff027b82 */ /* 0x000e220000000a00 */
[----:B------:R-:W1:Y:S07]  /*0090*/  LDCU.64 UR4, c[0x0][0x358] ;  /* 0x00006b00ff0477ac */ /* 0x000e6e0008000a00 */
[----:B------:R-:W2:Y:S01]  /*00a0*/  LDC.64 R4, c[0x0][0x388] ;  /* 0x0000e200ff047b82 */ /* 0x000ea20000000a00 */
[----:B0-----:R-:W-:-:S06]  /*00b0*/  IMAD.WIDE R2, R7, 0x4, R2 ;  /* 0x0000000407027825 */ /* 0x001fcc00078e0202 */
[----:B-1----:R-:W3:Y:S01]  /*00c0*/  LDG.E R3, desc[UR4][R2.64] ;  /* 0x0000000402037981 */ /* 0x002ee2000c1e1900 */
[----:B------:R-:W-:Y:S01]  /*00d0*/  BSSY.RECONVERGENT B0, `(.L_x_0) ;  /* 0x000000e000007945 */ /* 0x000fe20003800200 */
[----:B--2---:R-:W-:Y:S01]  /*00e0*/  IMAD.WIDE R4, R7, 0x4, R4 ;  /* 0x0000000407047825 */ /* 0x004fe200078e0204 */
[----:B---3--:R-:W-:-:S13]  /*00f0*/  FSETP.GT.AND P0, PT, R3, RZ, PT ;  /* 0x000000ff0300720b */ /* 0x008fda0003f04000 */
[----:B------:R-:W-:Y:S05]  /*0100*/  @P0 BRA `(.L_x_1) ;  /* 0x0000000000280947 */ /* 0x000fea0003800000 */
[----:B------:R-:W-:Y:S01]  /*0110*/  HFMA2 R0, -RZ, RZ, 0.96630859375, -0.0022525787353515625 ;  /* 0x3bbb989dff007431 */ /* 0x000fe200000001ff */
[----:B------:R-:W-:-:S04]  /*0120*/  MOV R7, 0x437c0000 ;  /* 0x437c000000077802 */ /* 0x000fc80000000f00 */
[----:B------:R-:W-:-:S04]  /*0130*/  FFMA.SAT R0, R3, R0, 0.5 ;  /* 0x3f00000003007423 */ /* 0x000fc80000002000 */
[----:B------:R-:W-:-:S04]  /*0140*/  FFMA.RM R0, R0, R7, 12582913 ;  /* 0x4b40000100007423 */ /* 0x000fc80000004007 */
[C---:B------:R-:W-:Y:S01]  /*0150*/  FADD R2, R0.reuse, -12583039 ;  /* 0xcb40007f00027421 */ /* 0x040fe20000000000 */
[----:B------:R-:W-:-:S03]  /*0160*/  SHF.L.U32 R0, R0, 0x17, RZ ;  /* 0x0000001700007819 */ /* 0x000fc600000006ff */
[----:B------:R-:W-:-:S04]  /*0170*/  FFMA R2, R3, 1.4426950216293334961, -R2 ;  /* 0x3fb8aa3b03027823 */ /* 0x000fc80000000802 */
[----:B------:R-:W-:-:S04]  /*0180*/  FFMA R2, R3, 1.925963033500011079e-08, R2 ;  /* 0x32a5706003027823 */ /* 0x000fc80000000002 */
[----:B------:R-:W0:Y:S02]  /*0190*/  MUFU.EX2 R3, R2 ;  /* 0x0000000200037308 */ /* 0x000e240000000800 */
[----:B0-----:R-:W-:-:S07]  /*01a0*/  FFMA R3, R0, R3, -1 ;  /* 0xbf80000000037423 */ /* 0x001fce0000000003 */
.L_x_1:
[----:B------:R-:W-:Y:S05]  /*01b0*/  BSYNC.RECONVERGENT B0 ;  /* 0x0000000000007941 */ /* 0x000fea0003800200 */
.L_x_0:
[----:B------:R-:W-:Y:S01]  /*01c0*/  STG.E desc[UR4][R4.64], R3 ;  /* 0x0000000304007986 */ /* 0x000fe2000c101904 */
[----:B------:R-:W-:Y:S05]  /*01d0*/  EXIT ;  /* 0x000000000000794d */ /* 0x000fea0003800000 */
.L_x_2:
[----:B------:R-:W-:-:S00]  /*01e0*/  BRA `(.L_x_2) ;  /* 0xfffffffc00fc7947 */ /* 0x000fc0000383ffff */
[----:B------:R-:W-:-:S00]  /*01f0*/  NOP ;  /* 0x0000000000007918 */ /* 0x000fc00000000000 */
        /* <DEDUP_REMOVED lines=8> */
.L_x_3:


//--------------------- .nv.shared.reserved.0     --------------------------
	.section	.nv.shared.reserved.0,"aw",@nobits
	.weak		__nv_reservedSMEM_offset_0_alias
	.size		__nv_reservedSMEM_offset_0_alias, 0, 64
	.other		__nv_reservedSMEM_offset_0_alias,@"STO_CUDA_RESERVED_SHARED STV_DEFAULT"
__nv_reservedSMEM_offset_0_alias:
	.zero		0
	.zero		64


//--------------------- .nv.constant0._Z14elu_f32_kernelPfS_i --------------------------
	.section	.nv.constant0._Z14elu_f32_kernelPfS_i,"a",@progbits
	.sectionflags	@""
	.align	4
.nv.constant0._Z14elu_f32_kernelPfS_i:
	.zero		916


//--------------------- SYMBOLS --------------------------

	.type		.nv.reservedSmem.offset0,@object
	.size		.nv.reservedSmem.offset0,0x4
